//
// Generated by NVIDIA NVVM Compiler
//
// Compiler Build ID: CL-36424714
// Cuda compilation tools, release 13.0, V13.0.88
// Based on NVVM 20.0.0
//

.version 9.0
.target sm_100
.address_size 64

	// .globl	_Z6squarePiS_i

.visible .entry _Z6squarePiS_i(
	.param .u64 .ptr .align 1 _Z6squarePiS_i_param_0,
	.param .u64 .ptr .align 1 _Z6squarePiS_i_param_1,
	.param .u32 _Z6squarePiS_i_param_2
)
{
	.reg .pred 	%p<2>;
	.reg .b32 	%r<9>;
	.reg .b64 	%rd<7>;

	ld.param.u64 	%rd1, [_Z6squarePiS_i_param_0];
	ld.param.u64 	%rd2, [_Z6squarePiS_i_param_1];
	ld.param.u32 	%r2, [_Z6squarePiS_i_param_2];
	mov.u32 	%r3, %ntid.x;
	mov.u32 	%r4, %ctaid.x;
	mov.u32 	%r5, %tid.x;
	mad.lo.s32 	%r1, %r3, %r4, %r5;
	setp.ge.s32 	%p1, %r1, %r2;
	@%p1 bra 	$L__BB0_2;
	cvta.to.global.u64 	%rd4, %rd2;
	// begin inline asm
	// Before atom_{ref} definition
	// end inline asm
	mul.wide.s32 	%rd5, %r1, 4;
	add.s64 	%rd3, %rd1, %rd5;
	// begin inline asm
	// After atom_{ref} definition
	// end inline asm
	add.s64 	%rd6, %rd4, %rd5;
	ld.global.u32 	%r7, [%rd6];
	// begin inline asm
	atom.cas.acquire.gpu.b32 %r6,[%rd3],%r7,%r1;
	// end inline asm
	st.global.u32 	[%rd6], %r6;
$L__BB0_2:
	ret;

}


// ===== COMPILED SASS (sm_100) =====

	.target	sm_100

	.elftype	@"ET_EXEC"


//--------------------- .note.nv.tkinfo           --------------------------
	.section	.note.nv.tkinfo,"",@"SHT_NOTE"
	.sectionflags	@"SHF_NOTE_NV_TKINFO"
	.tkinfo
        /*0018*/ 	.word	0x00000002
        /*0030*/ 	.string	""
        /*0030*/ 	.string	"ptxas"
        /*0030*/ 	.string	"Cuda compilation tools, release 13.0, V13.0.88"
        /*0030*/ 	.string	"Build cuda_13.0.r13.0/compiler.36424714_0"
        /*0030*/ 	.string	"-arch sm_100 -m 64 "



//--------------------- .note.nv.cuinfo           --------------------------
	.section	.note.nv.cuinfo,"",@"SHT_NOTE"
	.sectionflags	@"SHF_NOTE_NV_CUINFO"
        /*0018*/ 	.short	0x0002
        /*001a*/ 	.short	0x0064
        /*001c*/ 	.short	0x0082
	.zero		2


//--------------------- .nv.info                  --------------------------
	.section	.nv.info,"",@"SHT_CUDA_INFO"
	.align	4


	//----- nvinfo : EIATTR_REGCOUNT
	.align		4
        /*0000*/ 	.byte	0x04, 0x2f
        /*0002*/ 	.short	(.L_1 - .L_0)
	.align		4
.L_0:
        /*0004*/ 	.word	index@(_Z6squarePiS_i)
        /*0008*/ 	.word	0x0000000a


	//----- nvinfo : EIATTR_FRAME_SIZE
	.align		4
.L_1:
        /*000c*/ 	.byte	0x04, 0x11
        /*000e*/ 	.short	(.L_3 - .L_2)
	.align		4
.L_2:
        /*0010*/ 	.word	index@(_Z6squarePiS_i)
        /*0014*/ 	.word	0x00000000


	//----- nvinfo : EIATTR_MIN_STACK_SIZE
	.align		4
.L_3:
        /*0018*/ 	.byte	0x04, 0x12
        /*001a*/ 	.short	(.L_5 - .L_4)
	.align		4
.L_4:
        /*001c*/ 	.word	index@(_Z6squarePiS_i)
        /*0020*/ 	.word	0x00000000
.L_5:


//--------------------- .nv.compat                --------------------------
	.section	.nv.compat,"",@"SHT_CUDA_COMPAT_INFO"
	.align	4
        /*0000*/ 	.byte	0x02, 0x09, 0x00, 0x00, 0x02, 0x02, 0x01, 0x00, 0x02, 0x05, 0x05, 0x00, 0x03, 0x07, 0x01, 0x01
        /*0010*/ 	.byte	0x02, 0x03, 0x00, 0x00, 0x02, 0x06, 0x01, 0x00, 0x04, 0x0b, 0x08, 0x00, 0x09, 0x00, 0x00, 0x00
        /*0020*/ 	.byte	0x00, 0x00, 0x00, 0x00


//--------------------- .nv.info._Z6squarePiS_i   --------------------------
	.section	.nv.info._Z6squarePiS_i,"",@"SHT_CUDA_INFO"
	.sectionflags	@""
	.align	4


	//----- nvinfo : EIATTR_CUDA_API_VERSION
	.align		4
        /*0000*/ 	.byte	0x04, 0x37
        /*0002*/ 	.short	(.L_7 - .L_6)
.L_6:
        /*0004*/ 	.word	0x00000082


	//----- nvinfo : EIATTR_KPARAM_INFO
	.align		4
.L_7:
        /*0008*/ 	.byte	0x04, 0x17
        /*000a*/ 	.short	(.L_9 - .L_8)
.L_8:
        /*000c*/ 	.word	0x00000000
        /*0010*/ 	.short	0x0002
        /*0012*/ 	.short	0x0010
        /*0014*/ 	.byte	0x00, 0xf0, 0x11, 0x00


	//----- nvinfo : EIATTR_KPARAM_INFO
	.align		4
.L_9:
        /*0018*/ 	.byte	0x04, 0x17
        /*001a*/ 	.short	(.L_11 - .L_10)
.L_10:
        /*001c*/ 	.word	0x00000000
        /*0020*/ 	.short	0x0001
        /*0022*/ 	.short	0x0008
        /*0024*/ 	.byte	0x00, 0xf5, 0x21, 0x00


	//----- nvinfo : EIATTR_KPARAM_INFO
	.align		4
.L_11:
        /*0028*/ 	.byte	0x04, 0x17
        /*002a*/ 	.short	(.L_13 - .L_12)
.L_12:
        /*002c*/ 	.word	0x00000000
        /*0030*/ 	.short	0x0000
        /*0032*/ 	.short	0x0000
        /*0034*/ 	.byte	0x00, 0xf5, 0x21, 0x00


	//----- nvinfo : EIATTR_SPARSE_MMA_MASK
	.align		4
.L_13:
        /*0038*/ 	.byte	0x03, 0x50
        /*003a*/ 	.short	0x0000


	//----- nvinfo : EIATTR_MAXREG_COUNT
	.align		4
        /*003c*/ 	.byte	0x03, 0x1b
        /*003e*/ 	.short	0x00ff


	//----- nvinfo : EIATTR_MERCURY_ISA_VERSION
	.align		4
        /*0040*/ 	.byte	0x03, 0x5f
        /*0042*/ 	.short	0x0101


	//----- nvinfo : EIATTR_VRC_CTA_INIT_COUNT
	.align		4
        /*0044*/ 	.byte	0x02, 0x4a
	.zero		1
	.zero		1


	//----- nvinfo : EIATTR_EXIT_INSTR_OFFSETS
	.align		4
        /*0048*/ 	.byte	0x04, 0x1c
        /*004a*/ 	.short	(.L_15 - .L_14)


	//   ....[0]....
.L_14:
        /*004c*/ 	.word	0x00000070


	//   ....[1]....
        /*0050*/ 	.word	0x00000110


	//----- nvinfo : EIATTR_CBANK_PARAM_SIZE
	.align		4
.L_15:
        /*0054*/ 	.byte	0x03, 0x19
        /*0056*/ 	.short	0x0014


	//----- nvinfo : EIATTR_PARAM_CBANK
	.align		4
        /*0058*/ 	.byte	0x04, 0x0a
        /*005a*/ 	.short	(.L_17 - .L_16)
	.align		4
.L_16:
        /*005c*/ 	.word	index@(.nv.constant0._Z6squarePiS_i)
        /*0060*/ 	.short	0x0380
        /*0062*/ 	.short	0x0014


	//----- nvinfo : EIATTR_SW_WAR
	.align		4
.L_17:
        /*0064*/ 	.byte	0x04, 0x36
        /*0066*/ 	.short	(.L_19 - .L_18)
.L_18:
        /*0068*/ 	.word	0x00000008
.L_19:


//--------------------- .nv.callgraph             --------------------------
	.section	.nv.callgraph,"",@"SHT_CUDA_CALLGRAPH"
	.align	4
	.sectionentsize	8
	.align		4
        /*0000*/ 	.word	0x00000000
	.align		4
        /*0004*/ 	.word	0xffffffff
	.align		4
        /*0008*/ 	.word	0x00000000
	.align		4
        /*000c*/ 	.word	0xfffffffe
	.align		4
        /*0010*/ 	.word	0x00000000
	.align		4
        /*0014*/ 	.word	0xfffffffd
	.align		4
        /*0018*/ 	.word	0x00000000
	.align		4
        /*001c*/ 	.word	0xfffffffc


//--------------------- .text._Z6squarePiS_i      --------------------------
	.section	.text._Z6squarePiS_i,"ax",@progbits
	.align	128
        .global         _Z6squarePiS_i
        .type           _Z6squarePiS_i,@function
        .size           _Z6squarePiS_i,(.L_x_1 - _Z6squarePiS_i)
        .other          _Z6squarePiS_i,@"STO_CUDA_ENTRY STV_DEFAULT"
_Z6squarePiS_i:
.text._Z6squarePiS_i:
[----:B------:R-:W-:Y:S01]  /*0000*/  LDC R1, c[0x0][0x37c] ;  /* 0x0000df00ff017b82 */ /* 0x000fe20000000800 */
[----:B------:R-:W0:Y:S01]  /*0010*/  S2R R7, SR_CTAID.X ;  /* 0x0000000000077919 */ /* 0x000e220000002500 */
[----:B------:R-:W0:Y:S01]  /*0020*/  LDCU UR4, c[0x0][0x360] ;  /* 0x00006c00ff0477ac */ /* 0x000e220008000800 */
[----:B------:R-:W0:Y:S01]  /*0030*/  S2R R0, SR_TID.X ;  /* 0x0000000000007919 */ /* 0x000e220000002100 */
[----:B------:R-:W1:Y:S01]  /*0040*/  LDCU UR5, c[0x0][0x390] ;  /* 0x00007200ff0577ac */ /* 0x000e620008000800 */
[----:B0-----:R-:W-:-:S05]  /*0050*/  IMAD R7, R7, UR4, R0 ;  /* 0x0000000407077c24 */ /* 0x001fca000f8e0200 */
[----:B-1----:R-:W-:-:S13]  /*0060*/  ISETP.GE.AND P0, PT, R7, UR5, PT ;  /* 0x0000000507007c0c */ /* 0x002fda000bf06270 */
[----:B------:R-:W-:Y:S05]  /*0070*/  @P0 EXIT ;  /* 0x000000000000094d */ /* 0x000fea0003800000 */
[----:B------:R-:W0:Y:S01]  /*0080*/  LDC.64 R4, c[0x0][0x388] ;  /* 0x0000e200ff047b82 */ /* 0x000e220000000a00 */
[----:B------:R-:W1:Y:S07]  /*0090*/  LDCU.64 UR4, c[0x0][0x358] ;  /* 0x00006b00ff0477ac */ /* 0x000e6e0008000a00 */
[----:B------:R-:W2:Y:S01]  /*00a0*/  LDC.64 R2, c[0x0][0x380] ;  /* 0x0000e000ff027b82 */ /* 0x000ea20000000a00 */
[----:B0-----:R-:W-:-:S05]  /*00b0*/  IMAD.WIDE R4, R7, 0x4, R4 ;  /* 0x0000000407047825 */ /* 0x001fca00078e0204 */
[----:B-1----:R-:W3:Y:S01]  /*00c0*/  LDG.E R6, desc[UR4][R4.64] ;  /* 0x0000000404067981 */ /* 0x002ee2000c1e1900 */
[----:B--2---:R-:W-:-:S06]  /*00d0*/  IMAD.WIDE R2, R7, 0x4, R2 ;  /* 0x0000000407027825 */ /* 0x004fcc00078e0202 */
[----:B---3--:R-:W2:Y:S04]  /*00e0*/  ATOM.E.CAS.STRONG.GPU PT, R3, [R2], R6, R7 ;  /* 0x000000060203738b */ /* 0x008ea800001ee107 */
[----:B--2---:R-:W-:Y:S04]  /*00f0*/  CCTL.IVALL ;  /* 0x00000000ff00798f */ /* 0x004fe80002000000 */
[----:B------:R-:W-:Y:S01]  /*0100*/  STG.E desc[UR4][R4.64], R3 ;  /* 0x0000000304007986 */ /* 0x000fe2000c101904 */
[----:B------:R-:W-:Y:S05]  /*0110*/  EXIT ;  /* 0x000000000000794d */ /* 0x000fea0003800000 */
.L_x_0:
[----:B------:R-:W-:-:S00]  /*0120*/  BRA `(.L_x_0) ;  /* 0xfffffffc00fc7947 */ /* 0x000fc0000383ffff */
[----:B------:R-:W-:-:S00]  /*0130*/  NOP ;  /* 0x0000000000007918 */ /* 0x000fc00000000000 */
        /* <DEDUP_REMOVED lines=12> */
.L_x_1:


//--------------------- .nv.shared.reserved.0     --------------------------
	.section	.nv.shared.reserved.0,"aw",@nobits
	.weak		__nv_reservedSMEM_offset_0_alias
	.size		__nv_reservedSMEM_offset_0_alias, 0, 64
	.other		__nv_reservedSMEM_offset_0_alias,@"STO_CUDA_RESERVED_SHARED STV_DEFAULT"
__nv_reservedSMEM_offset_0_alias:
	.zero		0
	.zero		64


//--------------------- .nv.constant0._Z6squarePiS_i --------------------------
	.section	.nv.constant0._Z6squarePiS_i,"a",@progbits
	.sectionflags	@""
	.align	4
.nv.constant0._Z6squarePiS_i:
	.zero		916


//--------------------- SYMBOLS --------------------------

	.type		.nv.reservedSmem.offset0,@object
	.size		.nv.reservedSmem.offset0,0x4
